//
// Generated by NVIDIA NVVM Compiler
//
// Compiler Build ID: CL-36424714
// Cuda compilation tools, release 13.0, V13.0.88
// Based on NVVM 20.0.0
//

.version 9.0
.target sm_100
.address_size 64

	// .globl	_Z34attention_relative_position_kernelPfS_S_S_S_
.global .align 4 .b8 Q[256];
.global .align 4 .b8 K[256];
.global .align 4 .b8 V[256];
.global .align 4 .b8 scores[256];
.global .align 4 .b8 scaled[256];
.global .align 4 .b8 rel_pos_bias[256];
.global .align 4 .b8 biased_scores[256];
.global .align 4 .b8 row_sum[32];
.global .align 4 .b8 shifted[256];
.global .align 4 .b8 exp_scores[256];
.global .align 4 .b8 attn[256];
.global .align 4 .b8 output[256];

.visible .entry _Z34attention_relative_position_kernelPfS_S_S_S_(
	.param .u64 .ptr .align 1 _Z34attention_relative_position_kernelPfS_S_S_S__param_0,
	.param .u64 .ptr .align 1 _Z34attention_relative_position_kernelPfS_S_S_S__param_1,
	.param .u64 .ptr .align 1 _Z34attention_relative_position_kernelPfS_S_S_S__param_2,
	.param .u64 .ptr .align 1 _Z34attention_relative_position_kernelPfS_S_S_S__param_3,
	.param .u64 .ptr .align 1 _Z34attention_relative_position_kernelPfS_S_S_S__param_4
)
{
	.reg .pred 	%p<9>;
	.reg .b32 	%r<13>;
	.reg .b32 	%f<14>;
	.reg .b64 	%rd<57>;

	ld.param.u64 	%rd1, [_Z34attention_relative_position_kernelPfS_S_S_S__param_0];
	ld.param.u64 	%rd2, [_Z34attention_relative_position_kernelPfS_S_S_S__param_1];
	ld.param.u64 	%rd3, [_Z34attention_relative_position_kernelPfS_S_S_S__param_2];
	ld.param.u64 	%rd4, [_Z34attention_relative_position_kernelPfS_S_S_S__param_3];
	ld.param.u64 	%rd5, [_Z34attention_relative_position_kernelPfS_S_S_S__param_4];
	mov.u32 	%r3, %tid.y;
	mov.u32 	%r4, %ctaid.y;
	mov.u32 	%r5, %ntid.y;
	mad.lo.s32 	%r1, %r4, %r5, %r3;
	mov.u32 	%r6, %tid.x;
	mov.u32 	%r7, %ctaid.x;
	mov.u32 	%r8, %ntid.x;
	mad.lo.s32 	%r2, %r7, %r8, %r6;
	setp.lt.u32 	%p2, %r1, 8;
	setp.lt.s32 	%p3, %r2, 8;
	and.pred  	%p1, %p2, %p3;
	not.pred 	%p4, %p1;
	@%p4 bra 	$L__BB0_2;
	cvta.to.global.u64 	%rd6, %rd1;
	cvta.to.global.u64 	%rd7, %rd2;
	cvta.to.global.u64 	%rd8, %rd3;
	cvta.to.global.u64 	%rd9, %rd4;
	shl.b32 	%r9, %r1, 3;
	add.s32 	%r10, %r9, %r2;
	mul.wide.s32 	%rd10, %r10, 4;
	add.s64 	%rd11, %rd6, %rd10;
	ld.global.f32 	%f1, [%rd11];
	mul.wide.u32 	%rd12, %r1, 32;
	mov.u64 	%rd13, Q;
	add.s64 	%rd14, %rd13, %rd12;
	mul.wide.s32 	%rd15, %r2, 4;
	add.s64 	%rd16, %rd14, %rd15;
	st.global.f32 	[%rd16], %f1;
	add.s64 	%rd17, %rd7, %rd10;
	ld.global.f32 	%f2, [%rd17];
	mov.u64 	%rd18, K;
	add.s64 	%rd19, %rd18, %rd12;
	add.s64 	%rd20, %rd19, %rd15;
	st.global.f32 	[%rd20], %f2;
	add.s64 	%rd21, %rd8, %rd10;
	ld.global.f32 	%f3, [%rd21];
	mov.u64 	%rd22, V;
	add.s64 	%rd23, %rd22, %rd12;
	add.s64 	%rd24, %rd23, %rd15;
	st.global.f32 	[%rd24], %f3;
	add.s64 	%rd25, %rd9, %rd10;
	ld.global.f32 	%f4, [%rd25];
	mov.u64 	%rd26, rel_pos_bias;
	add.s64 	%rd27, %rd26, %rd12;
	add.s64 	%rd28, %rd27, %rd15;
	st.global.f32 	[%rd28], %f4;
	mov.u64 	%rd29, scores;
	add.s64 	%rd30, %rd29, %rd12;
	add.s64 	%rd31, %rd30, %rd15;
	ld.global.f32 	%f5, [%rd31];
	mul.f32 	%f6, %f5, 0f3EB504F3;
	mov.u64 	%rd32, scaled;
	add.s64 	%rd33, %rd32, %rd12;
	add.s64 	%rd34, %rd33, %rd15;
	st.global.f32 	[%rd34], %f6;
	add.f32 	%f7, %f6, %f4;
	mov.u64 	%rd35, biased_scores;
	add.s64 	%rd36, %rd35, %rd12;
	add.s64 	%rd37, %rd36, %rd15;
	st.global.f32 	[%rd37], %f7;
$L__BB0_2:
	setp.gt.u32 	%p5, %r1, 7;
	setp.gt.s32 	%p6, %r2, 0;
	or.pred  	%p7, %p5, %p6;
	@%p7 bra 	$L__BB0_4;
	mul.wide.u32 	%rd38, %r1, 4;
	mov.u64 	%rd39, row_sum;
	add.s64 	%rd40, %rd39, %rd38;
	mul.wide.s32 	%rd41, %r2, 4;
	add.s64 	%rd42, %rd40, %rd41;
	ld.global.f32 	%f8, [%rd42];
	mul.f32 	%f9, %f8, 0f3E000000;
	st.global.f32 	[%rd42], %f9;
$L__BB0_4:
	@%p4 bra 	$L__BB0_6;
	mul.wide.u32 	%rd43, %r1, 32;
	mov.u64 	%rd44, shifted;
	add.s64 	%rd45, %rd44, %rd43;
	mul.wide.s32 	%rd46, %r2, 4;
	add.s64 	%rd47, %rd45, %rd46;
	ld.global.f32 	%f10, [%rd47];
	mul.f32 	%f11, %f10, 0f3FB8AA3B;
	ex2.approx.f32 	%f12, %f11;
	mov.u64 	%rd48, exp_scores;
	add.s64 	%rd49, %rd48, %rd43;
	add.s64 	%rd50, %rd49, %rd46;
	st.global.f32 	[%rd50], %f12;
	mov.u64 	%rd51, output;
	add.s64 	%rd52, %rd51, %rd43;
	add.s64 	%rd53, %rd52, %rd46;
	ld.global.f32 	%f13, [%rd53];
	shl.b32 	%r11, %r1, 3;
	add.s32 	%r12, %r11, %r2;
	cvta.to.global.u64 	%rd54, %rd5;
	mul.wide.s32 	%rd55, %r12, 4;
	add.s64 	%rd56, %rd54, %rd55;
	st.global.f32 	[%rd56], %f13;
$L__BB0_6:
	ret;

}


// ===== COMPILED SASS (sm_100) =====

	.target	sm_100

	.elftype	@"ET_EXEC"


//--------------------- .note.nv.tkinfo           --------------------------
	.section	.note.nv.tkinfo,"",@"SHT_NOTE"
	.sectionflags	@"SHF_NOTE_NV_TKINFO"
	.tkinfo
        /*0018*/ 	.word	0x00000002
        /*0030*/ 	.string	""
        /*0030*/ 	.string	"ptxas"
        /*0030*/ 	.string	"Cuda compilation tools, release 13.0, V13.0.88"
        /*0030*/ 	.string	"Build cuda_13.0.r13.0/compiler.36424714_0"
        /*0030*/ 	.string	"-arch sm_100 -m 64 "



//--------------------- .note.nv.cuinfo           --------------------------
	.section	.note.nv.cuinfo,"",@"SHT_NOTE"
	.sectionflags	@"SHF_NOTE_NV_CUINFO"
        /*0018*/ 	.short	0x0002
        /*001a*/ 	.short	0x0064
        /*001c*/ 	.short	0x0082
	.zero		2


//--------------------- .nv.info                  --------------------------
	.section	.nv.info,"",@"SHT_CUDA_INFO"
	.align	4


	//----- nvinfo : EIATTR_REGCOUNT
	.align		4
        /*0000*/ 	.byte	0x04, 0x2f
        /*0002*/ 	.short	(.L_13 - .L_12)
	.align		4
.L_12:
        /*0004*/ 	.word	index@(_Z34attention_relative_position_kernelPfS_S_S_S_)
        /*0008*/ 	.word	0x00000018


	//----- nvinfo : EIATTR_FRAME_SIZE
	.align		4
.L_13:
        /*000c*/ 	.byte	0x04, 0x11
        /*000e*/ 	.short	(.L_15 - .L_14)
	.align		4
.L_14:
        /*0010*/ 	.word	index@(_Z34attention_relative_position_kernelPfS_S_S_S_)
        /*0014*/ 	.word	0x00000000


	//----- nvinfo : EIATTR_MIN_STACK_SIZE
	.align		4
.L_15:
        /*0018*/ 	.byte	0x04, 0x12
        /*001a*/ 	.short	(.L_17 - .L_16)
	.align		4
.L_16:
        /*001c*/ 	.word	index@(_Z34attention_relative_position_kernelPfS_S_S_S_)
        /*0020*/ 	.word	0x00000000
.L_17:


//--------------------- .nv.compat                --------------------------
	.section	.nv.compat,"",@"SHT_CUDA_COMPAT_INFO"
	.align	4
        /*0000*/ 	.byte	0x02, 0x09, 0x00, 0x00, 0x02, 0x02, 0x01, 0x00, 0x02, 0x05, 0x05, 0x00, 0x03, 0x07, 0x01, 0x01
        /*0010*/ 	.byte	0x02, 0x03, 0x00, 0x00, 0x02, 0x06, 0x01, 0x00, 0x04, 0x0b, 0x08, 0x00, 0x01, 0x00, 0x00, 0x00
        /*0020*/ 	.byte	0x00, 0x00, 0x00, 0x00


//--------------------- .nv.info._Z34attention_relative_position_kernelPfS_S_S_S_ --------------------------
	.section	.nv.info._Z34attention_relative_position_kernelPfS_S_S_S_,"",@"SHT_CUDA_INFO"
	.sectionflags	@""
	.align	4


	//----- nvinfo : EIATTR_CUDA_API_VERSION
	.align		4
        /*0000*/ 	.byte	0x04, 0x37
        /*0002*/ 	.short	(.L_19 - .L_18)
.L_18:
        /*0004*/ 	.word	0x00000082


	//----- nvinfo : EIATTR_KPARAM_INFO
	.align		4
.L_19:
        /*0008*/ 	.byte	0x04, 0x17
        /*000a*/ 	.short	(.L_21 - .L_20)
.L_20:
        /*000c*/ 	.word	0x00000000
        /*0010*/ 	.short	0x0004
        /*0012*/ 	.short	0x0020
        /*0014*/ 	.byte	0x00, 0xf5, 0x21, 0x00


	//----- nvinfo : EIATTR_KPARAM_INFO
	.align		4
.L_21:
        /*0018*/ 	.byte	0x04, 0x17
        /*001a*/ 	.short	(.L_23 - .L_22)
.L_22:
        /*001c*/ 	.word	0x00000000
        /*0020*/ 	.short	0x0003
        /*0022*/ 	.short	0x0018
        /*0024*/ 	.byte	0x00, 0xf5, 0x21, 0x00


	//----- nvinfo : EIATTR_KPARAM_INFO
	.align		4
.L_23:
        /*0028*/ 	.byte	0x04, 0x17
        /*002a*/ 	.short	(.L_25 - .L_24)
.L_24:
        /*002c*/ 	.word	0x00000000
        /*0030*/ 	.short	0x0002
        /*0032*/ 	.short	0x0010
        /*0034*/ 	.byte	0x00, 0xf5, 0x21, 0x00


	//----- nvinfo : EIATTR_KPARAM_INFO
	.align		4
.L_25:
        /*0038*/ 	.byte	0x04, 0x17
        /*003a*/ 	.short	(.L_27 - .L_26)
.L_26:
        /*003c*/ 	.word	0x00000000
        /*0040*/ 	.short	0x0001
        /*0042*/ 	.short	0x0008
        /*0044*/ 	.byte	0x00, 0xf5, 0x21, 0x00


	//----- nvinfo : EIATTR_KPARAM_INFO
	.align		4
.L_27:
        /*0048*/ 	.byte	0x04, 0x17
        /*004a*/ 	.short	(.L_29 - .L_28)
.L_28:
        /*004c*/ 	.word	0x00000000
        /*0050*/ 	.short	0x0000
        /*0052*/ 	.short	0x0000
        /*0054*/ 	.byte	0x00, 0xf5, 0x21, 0x00


	//----- nvinfo : EIATTR_SPARSE_MMA_MASK
	.align		4
.L_29:
        /*0058*/ 	.byte	0x03, 0x50
        /*005a*/ 	.short	0x0000


	//----- nvinfo : EIATTR_MAXREG_COUNT
	.align		4
        /*005c*/ 	.byte	0x03, 0x1b
        /*005e*/ 	.short	0x00ff


	//----- nvinfo : EIATTR_MERCURY_ISA_VERSION
	.align		4
        /*0060*/ 	.byte	0x03, 0x5f
        /*0062*/ 	.short	0x0101


	//----- nvinfo : EIATTR_VRC_CTA_INIT_COUNT
	.align		4
        /*0064*/ 	.byte	0x02, 0x4a
	.zero		1
	.zero		1


	//----- nvinfo : EIATTR_EXIT_INSTR_OFFSETS
	.align		4
        /*0068*/ 	.byte	0x04, 0x1c
        /*006a*/ 	.short	(.L_31 - .L_30)


	//   ....[0]....
.L_30:
        /*006c*/ 	.word	0x00000450


	//   ....[1]....
        /*0070*/ 	.word	0x000005b0


	//----- nvinfo : EIATTR_CRS_STACK_SIZE
	.align		4
.L_31:
        /*0074*/ 	.byte	0x04, 0x1e
        /*0076*/ 	.short	(.L_33 - .L_32)
.L_32:
        /*0078*/ 	.word	0x00000000


	//----- nvinfo : EIATTR_CBANK_PARAM_SIZE
	.align		4
.L_33:
        /*007c*/ 	.byte	0x03, 0x19
        /*007e*/ 	.short	0x0028


	//----- nvinfo : EIATTR_PARAM_CBANK
	.align		4
        /*0080*/ 	.byte	0x04, 0x0a
        /*0082*/ 	.short	(.L_35 - .L_34)
	.align		4
.L_34:
        /*0084*/ 	.word	index@(.nv.constant0._Z34attention_relative_position_kernelPfS_S_S_S_)
        /*0088*/ 	.short	0x0380
        /*008a*/ 	.short	0x0028


	//----- nvinfo : EIATTR_SW_WAR
	.align		4
.L_35:
        /*008c*/ 	.byte	0x04, 0x36
        /*008e*/ 	.short	(.L_37 - .L_36)
.L_36:
        /*0090*/ 	.word	0x00000008
.L_37:


//--------------------- .nv.callgraph             --------------------------
	.section	.nv.callgraph,"",@"SHT_CUDA_CALLGRAPH"
	.align	4
	.sectionentsize	8
	.align		4
        /*0000*/ 	.word	0x00000000
	.align		4
        /*0004*/ 	.word	0xffffffff
	.align		4
        /*0008*/ 	.word	0x00000000
	.align		4
        /*000c*/ 	.word	0xfffffffe
	.align		4
        /*0010*/ 	.word	0x00000000
	.align		4
        /*0014*/ 	.word	0xfffffffd
	.align		4
        /*0018*/ 	.word	0x00000000
	.align		4
        /*001c*/ 	.word	0xfffffffc


//--------------------- .nv.constant4             --------------------------
	.section	.nv.constant4,"a",@progbits
	.align	8
	.align		8
.nv.constant4:
        /*0000*/ 	.dword	Q
	.align		8
        /*0008*/ 	.dword	K
	.align		8
        /*0010*/ 	.dword	V
	.align		8
        /*0018*/ 	.dword	scores
	.align		8
        /*0020*/ 	.dword	scaled
	.align		8
        /*0028*/ 	.dword	rel_pos_bias
	.align		8
        /*0030*/ 	.dword	biased_scores
	.align		8
        /*0038*/ 	.dword	row_sum
	.align		8
        /*0040*/ 	.dword	shifted
	.align		8
        /*0048*/ 	.dword	exp_scores
	.align		8
        /*0050*/ 	.dword	attn
	.align		8
        /*0058*/ 	.dword	output


//--------------------- .text._Z34attention_relative_position_kernelPfS_S_S_S_ --------------------------
	.section	.text._Z34attention_relative_position_kernelPfS_S_S_S_,"ax",@progbits
	.align	128
        .global         _Z34attention_relative_position_kernelPfS_S_S_S_
        .type           _Z34attention_relative_position_kernelPfS_S_S_S_,@function
        .size           _Z34attention_relative_position_kernelPfS_S_S_S_,(.L_x_5 - _Z34attention_relative_position_kernelPfS_S_S_S_)
        .other          _Z34attention_relative_position_kernelPfS_S_S_S_,@"STO_CUDA_ENTRY STV_DEFAULT"
_Z34attention_relative_position_kernelPfS_S_S_S_:
.text._Z34attention_relative_position_kernelPfS_S_S_S_:
[----:B------:R-:W-:Y:S01]  /*0000*/  LDC R1, c[0x0][0x37c] ;  /* 0x0000df00ff017b82 */ /* 0x000fe20000000800 */
[----:B------:R-:W0:Y:S07]  /*0010*/  S2R R0, SR_TID.X ;  /* 0x0000000000007919 */ /* 0x000e2e0000002100 */
[----:B------:R-:W1:Y:S01]  /*0020*/  LDC R2, c[0x0][0x364] ;  /* 0x0000d900ff027b82 */ /* 0x000e620000000800 */
[----:B------:R-:W-:Y:S01]  /*0030*/  BSSY.RECONVERGENT B0, `(.L_x_0) ;  /* 0x0000038000007945 */ /* 0x000fe20003800200 */
[----:B------:R-:W1:Y:S06]  /*0040*/  S2R R3, SR_TID.Y ;  /* 0x0000000000037919 */ /* 0x000e6c0000002200 */
[----:B------:R-:W0:Y:S08]  /*0050*/  S2UR UR5, SR_CTAID.X ;  /* 0x00000000000579c3 */ /* 0x000e300000002500 */
[----:B------:R-:W0:Y:S08]  /*0060*/  LDC R5, c[0x0][0x360] ;  /* 0x0000d800ff057b82 */ /* 0x000e300000000800 */
[----:B------:R-:W1:Y:S01]  /*0070*/  S2UR UR4, SR_CTAID.Y ;  /* 0x00000000000479c3 */ /* 0x000e620000002600 */
[----:B0-----:R-:W-:-:S05]  /*0080*/  IMAD R0, R5, UR5, R0 ;  /* 0x0000000505007c24 */ /* 0x001fca000f8e0200 */
[C---:B------:R-:W-:Y:S02]  /*0090*/  ISETP.GE.AND P0, PT, R0.reuse, 0x8, PT ;  /* 0x000000080000780c */ /* 0x040fe40003f06270 */
[----:B------:R-:W-:Y:S01]  /*00a0*/  ISETP.GT.AND P1, PT, R0, RZ, PT ;  /* 0x000000ff0000720c */ /* 0x000fe20003f24270 */
[----:B-1----:R-:W-:Y:S01]  /*00b0*/  IMAD R3, R2, UR4, R3 ;  /* 0x0000000402037c24 */ /* 0x002fe2000f8e0203 */
[----:B------:R-:W0:Y:S04]  /*00c0*/  LDCU.64 UR4, c[0x0][0x358] ;  /* 0x00006b00ff0477ac */ /* 0x000e280008000a00 */
[C---:B------:R-:W-:Y:S02]  /*00d0*/  ISETP.LT.U32.AND P0, PT, R3.reuse, 0x8, !P0 ;  /* 0x000000080300780c */ /* 0x040fe40004701070 */
[----:B------:R-:W-:-:S11]  /*00e0*/  ISETP.GT.U32.OR P1, PT, R3, 0x7, P1 ;  /* 0x000000070300780c */ /* 0x000fd60000f24470 */
[----:B------:R-:W-:Y:S05]  /*00f0*/  @!P0 BRA `(.L_x_1) ;  /* 0x0000000000ac8947 */ /* 0x000fea0003800000 */
[----:B------:R-:W1:Y:S01]  /*0100*/  LDC.64 R4, c[0x0][0x380] ;  /* 0x0000e000ff047b82 */ /* 0x000e620000000a00 */
[----:B------:R-:W-:-:S07]  /*0110*/  LEA R2, R3, R0, 0x3 ;  /* 0x0000000003027211 */ /* 0x000fce00078e18ff */
[----:B------:R-:W2:Y:S08]  /*0120*/  LDC.64 R6, c[0x4][RZ] ;  /* 0x01000000ff067b82 */ /* 0x000eb00000000a00 */
[----:B------:R-:W3:Y:S01]  /*0130*/  LDC.64 R8, c[0x0][0x388] ;  /* 0x0000e200ff087b82 */ /* 0x000ee20000000a00 */
[----:B-1----:R-:W-:-:S07]  /*0140*/  IMAD.WIDE R4, R2, 0x4, R4 ;  /* 0x0000000402047825 */ /* 0x002fce00078e0204 */
[----:B------:R-:W1:Y:S01]  /*0150*/  LDC.64 R10, c[0x4][0x8] ;  /* 0x01000200ff0a7b82 */ /* 0x000e620000000a00 */
[----:B0-----:R-:W4:Y:S01]  /*0160*/  LDG.E R17, desc[UR4][R4.64] ;  /* 0x0000000404117981 */ /* 0x001f22000c1e1900 */
[----:B--2---:R-:W-:-:S06]  /*0170*/  IMAD.WIDE.U32 R6, R3, 0x20, R6 ;  /* 0x0000002003067825 */ /* 0x004fcc00078e0006 */
[----:B------:R-:W0:Y:S01]  /*0180*/  LDC.64 R12, c[0x0][0x390] ;  /* 0x0000e400ff0c7b82 */ /* 0x000e220000000a00 */
[----:B------:R-:W-:-:S07]  /*0190*/  IMAD.WIDE R6, R0, 0x4, R6 ;  /* 0x0000000400067825 */ /* 0x000fce00078e0206 */
[----:B------:R-:W2:Y:S01]  /*01a0*/  LDC.64 R14, c[0x0][0x398] ;  /* 0x0000e600ff0e7b82 */ /* 0x000ea20000000a00 */
[----:B---3--:R-:W-:Y:S01]  /*01b0*/  IMAD.WIDE R8, R2, 0x4, R8 ;  /* 0x0000000402087825 */ /* 0x008fe200078e0208 */
[----:B----4-:R3:W-:Y:S04]  /*01c0*/  STG.E desc[UR4][R6.64], R17 ;  /* 0x0000001106007986 */ /* 0x0107e8000c101904 */
[----:B------:R-:W4:Y:S01]  /*01d0*/  LDG.E R19, desc[UR4][R8.64] ;  /* 0x0000000408137981 */ /* 0x000f22000c1e1900 */
[----:B-1----:R-:W-:-:S04]  /*01e0*/  IMAD.WIDE.U32 R10, R3, 0x20, R10 ;  /* 0x00000020030a7825 */ /* 0x002fc800078e000a */
[----:B0-----:R-:W-:Y:S02]  /*01f0*/  IMAD.WIDE R4, R2, 0x4, R12 ;  /* 0x0000000402047825 */ /* 0x001fe400078e020c */
[----:B------:R-:W3:Y:S02]  /*0200*/  LDC.64 R12, c[0x4][0x10] ;  /* 0x01000400ff0c7b82 */ /* 0x000ee40000000a00 */
[----:B------:R-:W-:-:S05]  /*0210*/  IMAD.WIDE R10, R0, 0x4, R10 ;  /* 0x00000004000a7825 */ /* 0x000fca00078e020a */
[----:B----4-:R0:W-:Y:S04]  /*0220*/  STG.E desc[UR4][R10.64], R19 ;  /* 0x000000130a007986 */ /* 0x0101e8000c101904 */
[----:B------:R-:W4:Y:S01]  /*0230*/  LDG.E R21, desc[UR4][R4.64] ;  /* 0x0000000404157981 */ /* 0x000f22000c1e1900 */
[----:B---3--:R-:W-:Y:S02]  /*0240*/  IMAD.WIDE.U32 R6, R3, 0x20, R12 ;  /* 0x0000002003067825 */ /* 0x008fe400078e000c */
[----:B------:R-:W0:Y:S02]  /*0250*/  LDC.64 R12, c[0x4][0x28] ;  /* 0x01000a00ff0c7b82 */ /* 0x000e240000000a00 */
[----:B--2---:R-:W-:-:S04]  /*0260*/  IMAD.WIDE R8, R2, 0x4, R14 ;  /* 0x0000000402087825 */ /* 0x004fc800078e020e */
[----:B------:R-:W-:Y:S02]  /*0270*/  IMAD.WIDE R6, R0, 0x4, R6 ;  /* 0x0000000400067825 */ /* 0x000fe400078e0206 */
[----:B------:R-:W1:Y:S03]  /*0280*/  LDC.64 R14, c[0x4][0x18] ;  /* 0x01000600ff0e7b82 */ /* 0x000e660000000a00 */
[----:B----4-:R2:W-:Y:S04]  /*0290*/  STG.E desc[UR4][R6.64], R21 ;  /* 0x0000001506007986 */ /* 0x0105e8000c101904 */
[----:B------:R-:W3:Y:S01]  /*02a0*/  LDG.E R17, desc[UR4][R8.64] ;  /* 0x0000000408117981 */ /* 0x000ee2000c1e1900 */
[----:B0-----:R-:W-:-:S02]  /*02b0*/  IMAD.WIDE.U32 R10, R3, 0x20, R12 ;  /* 0x00000020030a7825 */ /* 0x001fc400078e000c */
[----:B------:R-:W2:Y:S02]  /*02c0*/  LDC.64 R12, c[0x4][0x20] ;  /* 0x01000800ff0c7b82 */ /* 0x000ea40000000a00 */
[----:B-1----:R-:W-:-:S04]  /*02d0*/  IMAD.WIDE.U32 R4, R3, 0x20, R14 ;  /* 0x0000002003047825 */ /* 0x002fc800078e000e */
[C---:B------:R-:W-:Y:S02]  /*02e0*/  IMAD.WIDE R10, R0.reuse, 0x4, R10 ;  /* 0x00000004000a7825 */ /* 0x040fe400078e020a */
[----:B------:R-:W0:Y:S02]  /*02f0*/  LDC.64 R14, c[0x4][0x30] ;  /* 0x01000c00ff0e7b82 */ /* 0x000e240000000a00 */
[----:B------:R-:W-:Y:S01]  /*0300*/  IMAD.WIDE R4, R0, 0x4, R4 ;  /* 0x0000000400047825 */ /* 0x000fe200078e0204 */
[----:B---3--:R1:W-:Y:S05]  /*0310*/  STG.E desc[UR4][R10.64], R17 ;  /* 0x000000110a007986 */ /* 0x0083ea000c101904 */
[----:B------:R-:W3:Y:S01]  /*0320*/  LDG.E R4, desc[UR4][R4.64] ;  /* 0x0000000404047981 */ /* 0x000ee2000c1e1900 */
[----:B--2---:R-:W-:-:S04]  /*0330*/  IMAD.WIDE.U32 R6, R3, 0x20, R12 ;  /* 0x0000002003067825 */ /* 0x004fc800078e000c */
[----:B0-----:R-:W-:-:S04]  /*0340*/  IMAD.WIDE.U32 R8, R3, 0x20, R14 ;  /* 0x0000002003087825 */ /* 0x001fc800078e000e */
[----:B------:R-:W-:-:S04]  /*0350*/  IMAD.WIDE R6, R0, 0x4, R6 ;  /* 0x0000000400067825 */ /* 0x000fc800078e0206 */
[----:B------:R-:W-:-:S04]  /*0360*/  IMAD.WIDE R8, R0, 0x4, R8 ;  /* 0x0000000400087825 */ /* 0x000fc800078e0208 */
[----:B---3--:R-:W-:-:S04]  /*0370*/  FMUL R2, R4, 0.35355338454246520996 ;  /* 0x3eb504f304027820 */ /* 0x008fc80000400000 */
[----:B------:R-:W-:Y:S01]  /*0380*/  FADD R13, R17, R2 ;  /* 0x00000002110d7221 */ /* 0x000fe20000000000 */
[----:B------:R1:W-:Y:S04]  /*0390*/  STG.E desc[UR4][R6.64], R2 ;  /* 0x0000000206007986 */ /* 0x0003e8000c101904 */
[----:B------:R1:W-:Y:S02]  /*03a0*/  STG.E desc[UR4][R8.64], R13 ;  /* 0x0000000d08007986 */ /* 0x0003e4000c101904 */
.L_x_1:
[----:B0-----:R-:W-:Y:S05]  /*03b0*/  BSYNC.RECONVERGENT B0 ;  /* 0x0000000000007941 */ /* 0x001fea0003800200 */
.L_x_0:
[----:B------:R-:W-:Y:S04]  /*03c0*/  BSSY.RECONVERGENT B0, `(.L_x_2) ;  /* 0x0000008000007945 */ /* 0x000fe80003800200 */
[----:B------:R-:W-:Y:S05]  /*03d0*/  @P1 BRA `(.L_x_3) ;  /* 0x0000000000181947 */ /* 0x000fea0003800000 */
[----:B------:R-:W0:Y:S02]  /*03e0*/  LDC.64 R4, c[0x4][0x38] ;  /* 0x01000e00ff047b82 */ /* 0x000e240000000a00 */
[----:B0-----:R-:W-:-:S04]  /*03f0*/  IMAD.WIDE.U32 R4, R3, 0x4, R4 ;  /* 0x0000000403047825 */ /* 0x001fc800078e0004 */
[----:B------:R-:W-:-:S05]  /*0400*/  IMAD.WIDE R4, R0, 0x4, R4 ;  /* 0x0000000400047825 */ /* 0x000fca00078e0204 */
[----:B-1----:R-:W2:Y:S02]  /*0410*/  LDG.E R2, desc[UR4][R4.64] ;  /* 0x0000000404027981 */ /* 0x002ea4000c1e1900 */
[----:B--2---:R-:W-:-:S05]  /*0420*/  FMUL R7, R2, 0.125 ;  /* 0x3e00000002077820 */ /* 0x004fca0000400000 */
[----:B------:R0:W-:Y:S02]  /*0430*/  STG.E desc[UR4][R4.64], R7 ;  /* 0x0000000704007986 */ /* 0x0001e4000c101904 */
.L_x_3:
[----:B------:R-:W-:Y:S05]  /*0440*/  BSYNC.RECONVERGENT B0 ;  /* 0x0000000000007941 */ /* 0x000fea0003800200 */
.L_x_2:
[----:B------:R-:W-:Y:S05]  /*0450*/  @!P0 EXIT ;  /* 0x000000000000894d */ /* 0x000fea0003800000 */
[----:B0-----:R-:W0:Y:S08]  /*0460*/  LDC.64 R4, c[0x4][0x40] ;  /* 0x01001000ff047b82 */ /* 0x001e300000000a00 */
[----:B-1----:R-:W1:Y:S08]  /*0470*/  LDC.64 R6, c[0x4][0x48] ;  /* 0x01001200ff067b82 */ /* 0x002e700000000a00 */
[----:B------:R-:W2:Y:S01]  /*0480*/  LDC.64 R8, c[0x4][0x58] ;  /* 0x01001600ff087b82 */ /* 0x000ea20000000a00 */
[----:B0-----:R-:W-:-:S04]  /*0490*/  IMAD.WIDE.U32 R4, R3, 0x20, R4 ;  /* 0x0000002003047825 */ /* 0x001fc800078e0004 */
[----:B------:R-:W-:-:S06]  /*04a0*/  IMAD.WIDE R4, R0, 0x4, R4 ;  /* 0x0000000400047825 */ /* 0x000fcc00078e0204 */
[----:B------:R-:W3:Y:S01]  /*04b0*/  LDG.E R4, desc[UR4][R4.64] ;  /* 0x0000000404047981 */ /* 0x000ee2000c1e1900 */
[----:B-1----:R-:W-:-:S04]  /*04c0*/  IMAD.WIDE.U32 R6, R3, 0x20, R6 ;  /* 0x0000002003067825 */ /* 0x002fc800078e0006 */
[----:B--2---:R-:W-:-:S04]  /*04d0*/  IMAD.WIDE.U32 R8, R3, 0x20, R8 ;  /* 0x0000002003087825 */ /* 0x004fc800078e0008 */
[----:B------:R-:W-:-:S04]  /*04e0*/  IMAD.WIDE R6, R0, 0x4, R6 ;  /* 0x0000000400067825 */ /* 0x000fc800078e0206 */
[----:B------:R-:W-:-:S04]  /*04f0*/  IMAD.WIDE R8, R0, 0x4, R8 ;  /* 0x0000000400087825 */ /* 0x000fc800078e0208 */
[----:B---3--:R-:W-:Y:S02]  /*0500*/  FMUL R10, R4, 1.4426950216293334961 ;  /* 0x3fb8aa3b040a7820 */ /* 0x008fe40000400000 */
[----:B------:R-:W0:Y:S03]  /*0510*/  LDC.64 R4, c[0x0][0x3a0] ;  /* 0x0000e800ff047b82 */ /* 0x000e260000000a00 */
[----:B------:R-:W-:-:S13]  /*0520*/  FSETP.GEU.AND P0, PT, R10, -126, PT ;  /* 0xc2fc00000a00780b */ /* 0x000fda0003f0e000 */
[----:B------:R-:W-:-:S04]  /*0530*/  @!P0 FMUL R10, R10, 0.5 ;  /* 0x3f0000000a0a8820 */ /* 0x000fc80000400000 */
[----:B------:R-:W1:Y:S02]  /*0540*/  MUFU.EX2 R11, R10 ;  /* 0x0000000a000b7308 */ /* 0x000e640000000800 */
[----:B-1----:R-:W-:-:S05]  /*0550*/  @!P0 FMUL R11, R11, R11 ;  /* 0x0000000b0b0b8220 */ /* 0x002fca0000400000 */
[----:B------:R-:W-:Y:S04]  /*0560*/  STG.E desc[UR4][R6.64], R11 ;  /* 0x0000000b06007986 */ /* 0x000fe8000c101904 */
[----:B------:R-:W2:Y:S01]  /*0570*/  LDG.E R9, desc[UR4][R8.64] ;  /* 0x0000000408097981 */ /* 0x000ea2000c1e1900 */
[----:B------:R-:W-:-:S05]  /*0580*/  LEA R3, R3, R0, 0x3 ;  /* 0x0000000003037211 */ /* 0x000fca00078e18ff */
[----:B0-----:R-:W-:-:S05]  /*0590*/  IMAD.WIDE R2, R3, 0x4, R4 ;  /* 0x0000000403027825 */ /* 0x001fca00078e0204 */
[----:B--2---:R-:W-:Y:S01]  /*05a0*/  STG.E desc[UR4][R2.64], R9 ;  /* 0x0000000902007986 */ /* 0x004fe2000c101904 */
[----:B------:R-:W-:Y:S05]  /*05b0*/  EXIT ;  /* 0x000000000000794d */ /* 0x000fea0003800000 */
.L_x_4:
[----:B------:R-:W-:-:S00]  /*05c0*/  BRA `(.L_x_4) ;  /* 0xfffffffc00fc7947 */ /* 0x000fc0000383ffff */
[----:B------:R-:W-:-:S00]  /*05d0*/  NOP ;  /* 0x0000000000007918 */ /* 0x000fc00000000000 */
        /* <DEDUP_REMOVED lines=10> */
.L_x_5:


//--------------------- .nv.shared.reserved.0     --------------------------
	.section	.nv.shared.reserved.0,"aw",@nobits
	.weak		__nv_reservedSMEM_offset_0_alias
	.size		__nv_reservedSMEM_offset_0_alias, 0, 64
	.other		__nv_reservedSMEM_offset_0_alias,@"STO_CUDA_RESERVED_SHARED STV_DEFAULT"
__nv_reservedSMEM_offset_0_alias:
	.zero		0
	.zero		64


//--------------------- .nv.global                --------------------------
	.section	.nv.global,"aw",@nobits
	.align	4
.nv.global:
	.type		row_sum,@object
	.size		row_sum,(attn - row_sum)
row_sum:
	.zero		32
	.type		attn,@object
	.size		attn,(V - attn)
attn:
	.zero		256
	.type		V,@object
	.size		V,(biased_scores - V)
V:
	.zero		256
	.type		biased_scores,@object
	.size		biased_scores,(shifted - biased_scores)
biased_scores:
	.zero		256
	.type		shifted,@object
	.size		shifted,(Q - shifted)
shifted:
	.zero		256
	.type		Q,@object
	.size		Q,(scaled - Q)
Q:
	.zero		256
	.type		scaled,@object
	.size		scaled,(output - scaled)
scaled:
	.zero		256
	.type		output,@object
	.size		output,(scores - output)
output:
	.zero		256
	.type		scores,@object
	.size		scores,(exp_scores - scores)
scores:
	.zero		256
	.type		exp_scores,@object
	.size		exp_scores,(K - exp_scores)
exp_scores:
	.zero		256
	.type		K,@object
	.size		K,(rel_pos_bias - K)
K:
	.zero		256
	.type		rel_pos_bias,@object
	.size		rel_pos_bias,(.L_5 - rel_pos_bias)
rel_pos_bias:
	.zero		256
.L_5:


//--------------------- .nv.constant0._Z34attention_relative_position_kernelPfS_S_S_S_ --------------------------
	.section	.nv.constant0._Z34attention_relative_position_kernelPfS_S_S_S_,"a",@progbits
	.sectionflags	@""
	.align	4
.nv.constant0._Z34attention_relative_position_kernelPfS_S_S_S_:
	.zero		936


//--------------------- SYMBOLS --------------------------

	.type		.nv.reservedSmem.offset0,@object
	.size		.nv.reservedSmem.offset0,0x4
